	.headerflags	@"EF_CUDA_TEXMODE_UNIFIED EF_CUDA_64BIT_ADDRESS EF_CUDA_ACCELERATORS EF_CUDA_SM90 EF_CUDA_VIRTUAL_SM(EF_CUDA_SM90)"
	.elftype	@"ET_EXEC"


//--------------------- .nv.info                  --------------------------
	.section	.nv.info,"",@"SHT_CUDA_INFO"
	.align	4


	//----- nvinfo : EIATTR_REGCOUNT
	.align		4
        /*0000*/ 	.byte	0x04, 0x2f
        /*0002*/ 	.short	(.L_3 - .L_2)
	.align		4
.L_2:
        /*0004*/ 	.word	index@(triton_poi_fused__native_batch_norm_legit_no_training_relu_28)
        /*0008*/ 	.word	0x00000011


	//----- nvinfo : EIATTR_MIN_STACK_SIZE
	.align		4
.L_3:
        /*000c*/ 	.byte	0x04, 0x12
        /*000e*/ 	.short	(.L_5 - .L_4)
	.align		4
.L_4:
        /*0010*/ 	.word	index@(triton_poi_fused__native_batch_norm_legit_no_training_relu_28)
        /*0014*/ 	.word	0x00000000


	//----- nvinfo : EIATTR_FRAME_SIZE
	.align		4
.L_5:
        /*0018*/ 	.byte	0x04, 0x11
        /*001a*/ 	.short	(.L_7 - .L_6)
	.align		4
.L_6:
        /*001c*/ 	.word	index@(triton_poi_fused__native_batch_norm_legit_no_training_relu_28)
        /*0020*/ 	.word	0x00000000


	//----- nvinfo : EIATTR_MIN_STACK_SIZE
	.align		4
.L_7:
        /*0024*/ 	.byte	0x04, 0x12
        /*0026*/ 	.short	(.L_9 - .L_8)
	.align		4
.L_8:
        /*0028*/ 	.word	index@(triton_poi_fused__native_batch_norm_legit_no_training_relu_28)
        /*002c*/ 	.word	0x00000000
.L_9:


//--------------------- .nv.info.triton_poi_fused__native_batch_norm_legit_no_training_relu_28 --------------------------
	.section	.nv.info.triton_poi_fused__native_batch_norm_legit_no_training_relu_28,"",@"SHT_CUDA_INFO"
	.sectionflags	@""
	.align	4


	//----- nvinfo : EIATTR_CUDA_API_VERSION
	.align		4
        /*0000*/ 	.byte	0x04, 0x37
        /*0002*/ 	.short	(.L_11 - .L_10)
.L_10:
        /*0004*/ 	.word	0x0000007c


	//----- nvinfo : EIATTR_KPARAM_INFO
	.align		4
.L_11:
        /*0008*/ 	.byte	0x04, 0x17
        /*000a*/ 	.short	(.L_13 - .L_12)
.L_12:
        /*000c*/ 	.word	0x00000000
        /*0010*/ 	.short	0x0006
        /*0012*/ 	.short	0x0030
        /*0014*/ 	.byte	0x00, 0xf0, 0x11, 0x00


	//----- nvinfo : EIATTR_KPARAM_INFO
	.align		4
.L_13:
        /*0018*/ 	.byte	0x04, 0x17
        /*001a*/ 	.short	(.L_15 - .L_14)
.L_14:
        /*001c*/ 	.word	0x00000000
        /*0020*/ 	.short	0x0005
        /*0022*/ 	.short	0x0028
        /*0024*/ 	.byte	0x00, 0xf4, 0x21, 0x00


	//----- nvinfo : EIATTR_KPARAM_INFO
	.align		4
.L_15:
        /*0028*/ 	.byte	0x04, 0x17
        /*002a*/ 	.short	(.L_17 - .L_16)
.L_16:
        /*002c*/ 	.word	0x00000000
        /*0030*/ 	.short	0x0004
        /*0032*/ 	.short	0x0020
        /*0034*/ 	.byte	0x00, 0xf4, 0x21, 0x00


	//----- nvinfo : EIATTR_KPARAM_INFO
	.align		4
.L_17:
        /*0038*/ 	.byte	0x04, 0x17
        /*003a*/ 	.short	(.L_19 - .L_18)
.L_18:
        /*003c*/ 	.word	0x00000000
        /*0040*/ 	.short	0x0003
        /*0042*/ 	.short	0x0018
        /*0044*/ 	.byte	0x00, 0xf4, 0x21, 0x00


	//----- nvinfo : EIATTR_KPARAM_INFO
	.align		4
.L_19:
        /*0048*/ 	.byte	0x04, 0x17
        /*004a*/ 	.short	(.L_21 - .L_20)
.L_20:
        /*004c*/ 	.word	0x00000000
        /*0050*/ 	.short	0x0002
        /*0052*/ 	.short	0x0010
        /*0054*/ 	.byte	0x00, 0xf4, 0x21, 0x00


	//----- nvinfo : EIATTR_KPARAM_INFO
	.align		4
.L_21:
        /*0058*/ 	.byte	0x04, 0x17
        /*005a*/ 	.short	(.L_23 - .L_22)
.L_22:
        /*005c*/ 	.word	0x00000000
        /*0060*/ 	.short	0x0001
        /*0062*/ 	.short	0x0008
        /*0064*/ 	.byte	0x00, 0xf4, 0x21, 0x00


	//----- nvinfo : EIATTR_KPARAM_INFO
	.align		4
.L_23:
        /*0068*/ 	.byte	0x04, 0x17
        /*006a*/ 	.short	(.L_25 - .L_24)
.L_24:
        /*006c*/ 	.word	0x00000000
        /*0070*/ 	.short	0x0000
        /*0072*/ 	.short	0x0000
        /*0074*/ 	.byte	0x00, 0xf4, 0x21, 0x00


	//----- nvinfo : EIATTR_SPARSE_MMA_MASK
	.align		4
.L_25:
        /*0078*/ 	.byte	0x03, 0x50
        /*007a*/ 	.short	0x0000


	//----- nvinfo : EIATTR_MAXREG_COUNT
	.align		4
        /*007c*/ 	.byte	0x03, 0x1b
        /*007e*/ 	.short	0x00ff


	//----- nvinfo : EIATTR_EXIT_INSTR_OFFSETS
	.align		4
        /*0080*/ 	.byte	0x04, 0x1c
        /*0082*/ 	.short	(.L_27 - .L_26)


	//   ....[0]....
.L_26:
        /*0084*/ 	.word	0x00000360


	//----- nvinfo : EIATTR_REQNTID
	.align		4
.L_27:
        /*0088*/ 	.byte	0x04, 0x10
        /*008a*/ 	.short	(.L_29 - .L_28)
.L_28:
        /*008c*/ 	.word	0x00000100
        /*0090*/ 	.word	0x00000001
        /*0094*/ 	.word	0x00000001


	//----- nvinfo : EIATTR_CBANK_PARAM_SIZE
	.align		4
.L_29:
        /*0098*/ 	.byte	0x03, 0x19
        /*009a*/ 	.short	0x0034


	//----- nvinfo : EIATTR_PARAM_CBANK
	.align		4
        /*009c*/ 	.byte	0x04, 0x0a
        /*009e*/ 	.short	(.L_31 - .L_30)
	.align		4
.L_30:
        /*00a0*/ 	.word	index@(.nv.constant0.triton_poi_fused__native_batch_norm_legit_no_training_relu_28)
        /*00a4*/ 	.short	0x0210
        /*00a6*/ 	.short	0x0034


	//----- nvinfo : EIATTR_SW_WAR
	.align		4
.L_31:
        /*00a8*/ 	.byte	0x04, 0x36
        /*00aa*/ 	.short	(.L_33 - .L_32)
.L_32:
        /*00ac*/ 	.word	0x00000008
.L_33:


//--------------------- .nv.callgraph             --------------------------
	.section	.nv.callgraph,"",@"SHT_CUDA_CALLGRAPH"
	.align	4
	.sectionentsize	8
	.align		4
        /*0000*/ 	.word	0x00000000
	.align		4
        /*0004*/ 	.word	0xffffffff
	.align		4
        /*0008*/ 	.word	0x00000000
	.align		4
        /*000c*/ 	.word	0xfffffffe
	.align		4
        /*0010*/ 	.word	0x00000000
	.align		4
        /*0014*/ 	.word	0xfffffffd
	.align		4
        /*0018*/ 	.word	0x00000000
	.align		4
        /*001c*/ 	.word	0xfffffffc


//--------------------- .nv.constant4             --------------------------
	.section	.nv.constant4,"a",@progbits
	.align	8
	.align		8
.nv.constant4:
        /*0000*/ 	.dword	_$_str
	.align		8
        /*0008*/ 	.dword	_$_str_$_2


//--------------------- .text.triton_poi_fused__native_batch_norm_legit_no_training_relu_28 --------------------------
	.section	.text.triton_poi_fused__native_batch_norm_legit_no_training_relu_28,"ax",@progbits
	.align	128
        .global         triton_poi_fused__native_batch_norm_legit_no_training_relu_28
        .type           triton_poi_fused__native_batch_norm_legit_no_training_relu_28,@function
        .size           triton_poi_fused__native_batch_norm_legit_no_training_relu_28,(.L_x_1 - triton_poi_fused__native_batch_norm_legit_no_training_relu_28)
        .other          triton_poi_fused__native_batch_norm_legit_no_training_relu_28,@"STO_CUDA_ENTRY STV_DEFAULT"
triton_poi_fused__native_batch_norm_legit_no_training_relu_28:
.text.triton_poi_fused__native_batch_norm_legit_no_training_relu_28:
[----:B------:R-:W-:Y:S01]  /*0000*/  LDC R1, c[0x0][0x28] ;  /* 0x00000a00ff017b82 */ /* 0x000fe20000000800 */
[----:B------:R-:W1:Y:S07]  /*0010*/  S2R R0, SR_TID.X ;  /* 0x0000000000007919 */ /* 0x000e6e0000002100 */
[----:B------:R-:W2:Y:S01]  /*0020*/  LDC.64 R6, c[0x0][0x220] ;  /* 0x00008800ff067b82 */ /* 0x000ea20000000a00 */
[----:B------:R-:W-:Y:S01]  /*0030*/  ULDC.64 UR4, c[0x0][0x208] ;  /* 0x0000820000047ab9 */ /* 0x000fe20000000a00 */
[----:B------:R-:W3:Y:S06]  /*0040*/  S2R R5, SR_CTAID.X ;  /* 0x0000000000057919 */ /* 0x000eec0000002500 */
[----:B------:R-:W4:Y:S08]  /*0050*/  LDC.64 R8, c[0x0][0x228] ;  /* 0x00008a00ff087b82 */ /* 0x000f300000000a00 */
[----:B------:R-:W5:Y:S01]  /*0060*/  LDC.64 R10, c[0x0][0x230] ;  /* 0x00008c00ff0a7b82 */ /* 0x000f620000000a00 */
[----:B-1----:R-:W-:-:S02]  /*0070*/  SHF.L.U32 R0, R0, 0x1, RZ ;  /* 0x0000000100007819 */ /* 0x002fc400000006ff */
[----:B---3--:R-:W-:Y:S02]  /*0080*/  SHF.R.S32.HI R3, RZ, 0x16, R5 ;  /* 0x00000016ff037819 */ /* 0x008fe40000011405 */
[----:B------:R-:W-:Y:S02]  /*0090*/  LOP3.LUT R0, R0, 0x1fe, RZ, 0xc0, !PT ;  /* 0x000001fe00007812 */ /* 0x000fe400078ec0ff */
[----:B------:R-:W-:Y:S02]  /*00a0*/  SGXT R3, R3, 0x1 ;  /* 0x000000010303781a */ /* 0x000fe40000000200 */
[----:B------:R-:W-:-:S04]  /*00b0*/  LEA R0, R5, R0, 0x9 ;  /* 0x0000000005007211 */ /* 0x000fc800078e48ff */
[----:B------:R-:W-:-:S04]  /*00c0*/  LEA.HI R3, R3, R0, RZ, 0xa ;  /* 0x0000000003037211 */ /* 0x000fc800078f50ff */
[----:B------:R-:W-:-:S05]  /*00d0*/  SHF.R.S32.HI R3, RZ, 0xa, R3 ;  /* 0x0000000aff037819 */ /* 0x000fca0000011403 */
[----:B------:R-:W-:-:S05]  /*00e0*/  IMAD.HI R2, R3, 0x66666667, RZ ;  /* 0x6666666703027827 */ /* 0x000fca00078e02ff */
[----:B------:R-:W-:-:S04]  /*00f0*/  SHF.R.U32.HI R5, RZ, 0x1f, R2 ;  /* 0x0000001fff057819 */ /* 0x000fc80000011602 */
[----:B------:R-:W-:Y:S02]  /*0100*/  LEA.HI.SX32 R2, R2, R5, 0x1d ;  /* 0x0000000502027211 */ /* 0x000fe400078feaff */
[----:B------:R-:W1:Y:S03]  /*0110*/  LDC.64 R4, c[0x0][0x218] ;  /* 0x00008600ff047b82 */ /* 0x000e660000000a00 */
[----:B------:R-:W-:-:S04]  /*0120*/  IMAD R13, R2, -0x14, R3 ;  /* 0xffffffec020d7824 */ /* 0x000fc800078e0203 */
[C---:B--2---:R-:W-:Y:S01]  /*0130*/  IMAD.WIDE R6, R13.reuse, 0x4, R6 ;  /* 0x000000040d067825 */ /* 0x044fe200078e0206 */
[----:B------:R-:W2:Y:S05]  /*0140*/  LDC.64 R2, c[0x0][0x210] ;  /* 0x00008400ff027b82 */ /* 0x000eaa0000000a00 */
[----:B------:R-:W3:Y:S01]  /*0150*/  LDG.E.EL R6, desc[UR4][R6.64] ;  /* 0x0000000406067981 */ /* 0x000ee2000c2e1900 */
[----:B----4-:R-:W-:-:S04]  /*0160*/  IMAD.WIDE R8, R13, 0x4, R8 ;  /* 0x000000040d087825 */ /* 0x010fc800078e0208 */
[C---:B-----5:R-:W-:Y:S02]  /*0170*/  IMAD.WIDE R10, R13.reuse, 0x4, R10 ;  /* 0x000000040d0a7825 */ /* 0x060fe400078e020a */
[----:B------:R-:W4:Y:S02]  /*0180*/  LDG.E.EL R8, desc[UR4][R8.64] ;  /* 0x0000000408087981 */ /* 0x000f24000c2e1900 */
[----:B-1----:R-:W-:Y:S02]  /*0190*/  IMAD.WIDE R4, R13, 0x4, R4 ;  /* 0x000000040d047825 */ /* 0x002fe400078e0204 */
[----:B------:R-:W4:Y:S04]  /*01a0*/  LDG.E.EL R11, desc[UR4][R10.64] ;  /* 0x000000040a0b7981 */ /* 0x000f28000c2e1900 */
[----:B------:R1:W5:Y:S01]  /*01b0*/  LDG.E.EL R12, desc[UR4][R4.64] ;  /* 0x00000004040c7981 */ /* 0x000362000c2e1900 */
[----:B--2---:R-:W-:-:S06]  /*01c0*/  IMAD.WIDE R2, R0, 0x4, R2 ;  /* 0x0000000400027825 */ /* 0x004fcc00078e0202 */
[----:B------:R-:W5:Y:S01]  /*01d0*/  LDG.E.64 R2, desc[UR4][R2.64] ;  /* 0x0000000402027981 */ /* 0x000f62000c1e1b00 */
[----:B------:R-:W-:Y:S01]  /*01e0*/  HFMA2.MMA R14, -RZ, RZ, 1.625, 0 ;  /* 0x3e800000ff0e7435 */ /* 0x000fe200000001ff */
[----:B-1----:R-:W1:Y:S02]  /*01f0*/  LDC.64 R4, c[0x0][0x238] ;  /* 0x00008e00ff047b82 */ /* 0x002e640000000a00 */
[----:B-1----:R-:W-:-:S04]  /*0200*/  IMAD.WIDE R4, R0, 0x4, R4 ;  /* 0x0000000400047825 */ /* 0x002fc800078e0204 */
[----:B---3--:R-:W-:-:S04]  /*0210*/  FADD R6, R6, 0.0010000000474974513054 ;  /* 0x3a83126f06067421 */ /* 0x008fc80000000000 */
[----:B------:R-:W1:Y:S02]  /*0220*/  MUFU.SQRT R7, R6 ;  /* 0x0000000600077308 */ /* 0x000e640000002000 */
[C---:B-1----:R-:W-:Y:S02]  /*0230*/  FSETP.GT.AND P0, PT, R7.reuse, 8.50705917302346158658e+37, PT ;  /* 0x7e8000000700780b */ /* 0x042fe40003f04000 */
[----:B------:R-:W-:-:S11]  /*0240*/  FSETP.GEU.AND P1, PT, R7, 1.175494350822287508e-38, PT ;  /* 0x008000000700780b */ /* 0x000fd60003f2e000 */
[----:B------:R-:W-:-:S04]  /*0250*/  @P0 FMUL R7, R7, 0.25 ;  /* 0x3e80000007070820 */ /* 0x000fc80000400000 */
[----:B------:R-:W-:-:S06]  /*0260*/  @!P1 FMUL R7, R7, 16777216 ;  /* 0x4b80000007079820 */ /* 0x000fcc0000400000 */
[----:B------:R-:W1:Y:S01]  /*0270*/  MUFU.RCP R7, R7 ;  /* 0x0000000700077308 */ /* 0x000e620000001000 */
[----:B------:R-:W-:Y:S01]  /*0280*/  FSEL R14, R14, 1, P0 ;  /* 0x3f8000000e0e7808 */ /* 0x000fe20000000000 */
[----:B-----5:R-:W-:-:S04]  /*0290*/  FADD R2, R2, -R12 ;  /* 0x8000000c02027221 */ /* 0x020fc80000000000 */
[----:B------:R-:W-:Y:S01]  /*02a0*/  @!P1 FMUL R14, R14, 16777216 ;  /* 0x4b8000000e0e9820 */ /* 0x000fe20000400000 */
[----:B------:R-:W-:-:S03]  /*02b0*/  FADD R3, R3, -R12 ;  /* 0x8000000c03037221 */ /* 0x000fc60000000000 */
[----:B-1----:R-:W-:-:S04]  /*02c0*/  FMUL R14, R7, R14 ;  /* 0x0000000e070e7220 */ /* 0x002fc80000400000 */
[-C--:B------:R-:W-:Y:S01]  /*02d0*/  FMUL R2, R2, R14.reuse ;  /* 0x0000000e02027220 */ /* 0x080fe20000400000 */
[----:B------:R-:W-:-:S03]  /*02e0*/  FMUL R14, R3, R14 ;  /* 0x0000000e030e7220 */ /* 0x000fc60000400000 */
[C-C-:B----4-:R-:W-:Y:S01]  /*02f0*/  FFMA R2, R8.reuse, R2, R11.reuse ;  /* 0x0000000208027223 */ /* 0x150fe2000000000b */
[----:B------:R-:W-:-:S04]  /*0300*/  FFMA R14, R8, R14, R11 ;  /* 0x0000000e080e7223 */ /* 0x000fc8000000000b */
[----:B------:R-:W-:Y:S02]  /*0310*/  FSETP.GEU.AND P0, PT, R2, RZ, PT ;  /* 0x000000ff0200720b */ /* 0x000fe40003f0e000 */
[----:B------:R-:W-:Y:S02]  /*0320*/  FSETP.GEU.AND P1, PT, R14, RZ, PT ;  /* 0x000000ff0e00720b */ /* 0x000fe40003f2e000 */
[----:B------:R-:W-:Y:S02]  /*0330*/  FSEL R2, R2, RZ, P0 ;  /* 0x000000ff02027208 */ /* 0x000fe40000000000 */
[----:B------:R-:W-:-:S05]  /*0340*/  FSEL R3, R14, RZ, P1 ;  /* 0x000000ff0e037208 */ /* 0x000fca0000800000 */
[----:B------:R-:W-:Y:S01]  /*0350*/  STG.E.64 desc[UR4][R4.64], R2 ;  /* 0x0000000204007986 */ /* 0x000fe2000c101b04 */
[----:B------:R-:W-:Y:S05]  /*0360*/  EXIT ;  /* 0x000000000000794d */ /* 0x000fea0003800000 */
.L_x_0:
[----:B------:R-:W-:-:S00]  /*0370*/  BRA `(.L_x_0) ;  /* 0xfffffffc00fc7947 */ /* 0x000fc0000383ffff */
[----:B------:R-:W-:-:S00]  /*0380*/  NOP ;  /* 0x0000000000007918 */ /* 0x000fc00000000000 */
[----:B------:R-:W-:-:S00]  /*0390*/  NOP ;  /* 0x0000000000007918 */ /* 0x000fc00000000000 */
[----:B------:R-:W-:-:S00]  /*03a0*/  NOP ;  /* 0x0000000000007918 */ /* 0x000fc00000000000 */
[----:B------:R-:W-:-:S00]  /*03b0*/  NOP ;  /* 0x0000000000007918 */ /* 0x000fc00000000000 */
[----:B------:R-:W-:-:S00]  /*03c0*/  NOP ;  /* 0x0000000000007918 */ /* 0x000fc00000000000 */
[----:B------:R-:W-:-:S00]  /*03d0*/  NOP ;  /* 0x0000000000007918 */ /* 0x000fc00000000000 */
[----:B------:R-:W-:-:S00]  /*03e0*/  NOP ;  /* 0x0000000000007918 */ /* 0x000fc00000000000 */
[----:B------:R-:W-:-:S00]  /*03f0*/  NOP ;  /* 0x0000000000007918 */ /* 0x000fc00000000000 */
.L_x_1:


//--------------------- .nv.global.init           --------------------------
	.section	.nv.global.init,"aw",@progbits
.nv.global.init:
	.type		_$_str,@object
	.size		_$_str,(_$_str_$_2 - _$_str)
_$_str:
        /*0000*/ 	.byte	0x5f, 0x5f, 0x43, 0x55, 0x44, 0x41, 0x5f, 0x46, 0x54, 0x5a, 0x00
	.type		_$_str_$_2,@object
	.size		_$_str_$_2,(.L_1 - _$_str_$_2)
_$_str_$_2:
        /*000b*/ 	.byte	0x5f, 0x5f, 0x43, 0x55, 0x44, 0x41, 0x5f, 0x50, 0x52, 0x45, 0x43, 0x5f, 0x53, 0x51, 0x52, 0x54
        /*001b*/ 	.byte	0x00
.L_1:


//--------------------- .nv.constant0.triton_poi_fused__native_batch_norm_legit_no_training_relu_28 --------------------------
	.section	.nv.constant0.triton_poi_fused__native_batch_norm_legit_no_training_relu_28,"a",@progbits
	.sectionflags	@""
	.align	4
.nv.constant0.triton_poi_fused__native_batch_norm_legit_no_training_relu_28:
	.zero		580
